//
// Generated by NVIDIA NVVM Compiler
//
// Compiler Build ID: CL-36424714
// Cuda compilation tools, release 13.0, V13.0.88
// Based on NVVM 20.0.0
//

.version 9.0
.target sm_100
.address_size 64

	// .globl	_Z4fillPA64_A64_A64_A4_A4_A4_A4_f

.visible .entry _Z4fillPA64_A64_A64_A4_A4_A4_A4_f(
	.param .u64 .ptr .align 1 _Z4fillPA64_A64_A64_A4_A4_A4_A4_f_param_0
)
{
	.reg .b32 	%r<9>;
	.reg .b64 	%rd<11>;

	ld.param.u64 	%rd1, [_Z4fillPA64_A64_A64_A4_A4_A4_A4_f_param_0];
	mov.u32 	%r1, %ctaid.x;
	mov.u32 	%r2, %ntid.x;
	mov.u32 	%r3, %tid.x;
	mad.lo.s32 	%r4, %r1, %r2, %r3;
	cvta.to.global.u64 	%rd2, %rd1;
	mul.wide.u32 	%rd3, %r4, 4;
	add.s64 	%rd4, %rd2, %rd3;
	mov.b32 	%r5, 0;
	st.global.u32 	[%rd4], %r5;
	add.s32 	%r6, %r4, 16777216;
	mul.wide.u32 	%rd5, %r6, 4;
	add.s64 	%rd6, %rd2, %rd5;
	st.global.u32 	[%rd6], %r5;
	add.s32 	%r7, %r4, 33554432;
	mul.wide.u32 	%rd7, %r7, 4;
	add.s64 	%rd8, %rd2, %rd7;
	st.global.u32 	[%rd8], %r5;
	add.s32 	%r8, %r4, 50331648;
	mul.wide.u32 	%rd9, %r8, 4;
	add.s64 	%rd10, %rd2, %rd9;
	st.global.u32 	[%rd10], %r5;
	ret;

}


// ===== COMPILED SASS (sm_100) =====

	.target	sm_100

	.elftype	@"ET_EXEC"


//--------------------- .note.nv.tkinfo           --------------------------
	.section	.note.nv.tkinfo,"",@"SHT_NOTE"
	.sectionflags	@"SHF_NOTE_NV_TKINFO"
	.tkinfo
        /*0018*/ 	.word	0x00000002
        /*0030*/ 	.string	""
        /*0030*/ 	.string	"ptxas"
        /*0030*/ 	.string	"Cuda compilation tools, release 13.0, V13.0.88"
        /*0030*/ 	.string	"Build cuda_13.0.r13.0/compiler.36424714_0"
        /*0030*/ 	.string	"-arch sm_100 -m 64 "



//--------------------- .note.nv.cuinfo           --------------------------
	.section	.note.nv.cuinfo,"",@"SHT_NOTE"
	.sectionflags	@"SHF_NOTE_NV_CUINFO"
        /*0018*/ 	.short	0x0002
        /*001a*/ 	.short	0x0064
        /*001c*/ 	.short	0x0082
	.zero		2


//--------------------- .nv.info                  --------------------------
	.section	.nv.info,"",@"SHT_CUDA_INFO"
	.align	4


	//----- nvinfo : EIATTR_REGCOUNT
	.align		4
        /*0000*/ 	.byte	0x04, 0x2f
        /*0002*/ 	.short	(.L_1 - .L_0)
	.align		4
.L_0:
        /*0004*/ 	.word	index@(_Z4fillPA64_A64_A64_A4_A4_A4_A4_f)
        /*0008*/ 	.word	0x0000000e


	//----- nvinfo : EIATTR_FRAME_SIZE
	.align		4
.L_1:
        /*000c*/ 	.byte	0x04, 0x11
        /*000e*/ 	.short	(.L_3 - .L_2)
	.align		4
.L_2:
        /*0010*/ 	.word	index@(_Z4fillPA64_A64_A64_A4_A4_A4_A4_f)
        /*0014*/ 	.word	0x00000000


	//----- nvinfo : EIATTR_MIN_STACK_SIZE
	.align		4
.L_3:
        /*0018*/ 	.byte	0x04, 0x12
        /*001a*/ 	.short	(.L_5 - .L_4)
	.align		4
.L_4:
        /*001c*/ 	.word	index@(_Z4fillPA64_A64_A64_A4_A4_A4_A4_f)
        /*0020*/ 	.word	0x00000000
.L_5:


//--------------------- .nv.compat                --------------------------
	.section	.nv.compat,"",@"SHT_CUDA_COMPAT_INFO"
	.align	4
        /*0000*/ 	.byte	0x02, 0x09, 0x00, 0x00, 0x02, 0x02, 0x01, 0x00, 0x02, 0x05, 0x05, 0x00, 0x03, 0x07, 0x01, 0x01
        /*0010*/ 	.byte	0x02, 0x03, 0x00, 0x00, 0x02, 0x06, 0x01, 0x00, 0x04, 0x0b, 0x08, 0x00, 0x09, 0x00, 0x00, 0x00
        /*0020*/ 	.byte	0x00, 0x00, 0x00, 0x00


//--------------------- .nv.info._Z4fillPA64_A64_A64_A4_A4_A4_A4_f --------------------------
	.section	.nv.info._Z4fillPA64_A64_A64_A4_A4_A4_A4_f,"",@"SHT_CUDA_INFO"
	.sectionflags	@""
	.align	4


	//----- nvinfo : EIATTR_CUDA_API_VERSION
	.align		4
        /*0000*/ 	.byte	0x04, 0x37
        /*0002*/ 	.short	(.L_7 - .L_6)
.L_6:
        /*0004*/ 	.word	0x00000082


	//----- nvinfo : EIATTR_KPARAM_INFO
	.align		4
.L_7:
        /*0008*/ 	.byte	0x04, 0x17
        /*000a*/ 	.short	(.L_9 - .L_8)
.L_8:
        /*000c*/ 	.word	0x00000000
        /*0010*/ 	.short	0x0000
        /*0012*/ 	.short	0x0000
        /*0014*/ 	.byte	0x00, 0xf5, 0x21, 0x00


	//----- nvinfo : EIATTR_SPARSE_MMA_MASK
	.align		4
.L_9:
        /*0018*/ 	.byte	0x03, 0x50
        /*001a*/ 	.short	0x0000


	//----- nvinfo : EIATTR_MAXREG_COUNT
	.align		4
        /*001c*/ 	.byte	0x03, 0x1b
        /*001e*/ 	.short	0x00ff


	//----- nvinfo : EIATTR_MERCURY_ISA_VERSION
	.align		4
        /*0020*/ 	.byte	0x03, 0x5f
        /*0022*/ 	.short	0x0101


	//----- nvinfo : EIATTR_VRC_CTA_INIT_COUNT
	.align		4
        /*0024*/ 	.byte	0x02, 0x4a
	.zero		1
	.zero		1


	//----- nvinfo : EIATTR_EXIT_INSTR_OFFSETS
	.align		4
        /*0028*/ 	.byte	0x04, 0x1c
        /*002a*/ 	.short	(.L_11 - .L_10)


	//   ....[0]....
.L_10:
        /*002c*/ 	.word	0x00000120


	//----- nvinfo : EIATTR_CBANK_PARAM_SIZE
	.align		4
.L_11:
        /*0030*/ 	.byte	0x03, 0x19
        /*0032*/ 	.short	0x0008


	//----- nvinfo : EIATTR_PARAM_CBANK
	.align		4
        /*0034*/ 	.byte	0x04, 0x0a
        /*0036*/ 	.short	(.L_13 - .L_12)
	.align		4
.L_12:
        /*0038*/ 	.word	index@(.nv.constant0._Z4fillPA64_A64_A64_A4_A4_A4_A4_f)
        /*003c*/ 	.short	0x0380
        /*003e*/ 	.short	0x0008


	//----- nvinfo : EIATTR_SW_WAR
	.align		4
.L_13:
        /*0040*/ 	.byte	0x04, 0x36
        /*0042*/ 	.short	(.L_15 - .L_14)
.L_14:
        /*0044*/ 	.word	0x00000008
.L_15:


//--------------------- .nv.callgraph             --------------------------
	.section	.nv.callgraph,"",@"SHT_CUDA_CALLGRAPH"
	.align	4
	.sectionentsize	8
	.align		4
        /*0000*/ 	.word	0x00000000
	.align		4
        /*0004*/ 	.word	0xffffffff
	.align		4
        /*0008*/ 	.word	0x00000000
	.align		4
        /*000c*/ 	.word	0xfffffffe
	.align		4
        /*0010*/ 	.word	0x00000000
	.align		4
        /*0014*/ 	.word	0xfffffffd
	.align		4
        /*0018*/ 	.word	0x00000000
	.align		4
        /*001c*/ 	.word	0xfffffffc


//--------------------- .text._Z4fillPA64_A64_A64_A4_A4_A4_A4_f --------------------------
	.section	.text._Z4fillPA64_A64_A64_A4_A4_A4_A4_f,"ax",@progbits
	.align	128
        .global         _Z4fillPA64_A64_A64_A4_A4_A4_A4_f
        .type           _Z4fillPA64_A64_A64_A4_A4_A4_A4_f,@function
        .size           _Z4fillPA64_A64_A64_A4_A4_A4_A4_f,(.L_x_1 - _Z4fillPA64_A64_A64_A4_A4_A4_A4_f)
        .other          _Z4fillPA64_A64_A64_A4_A4_A4_A4_f,@"STO_CUDA_ENTRY STV_DEFAULT"
_Z4fillPA64_A64_A64_A4_A4_A4_A4_f:
.text._Z4fillPA64_A64_A64_A4_A4_A4_A4_f:
[----:B------:R-:W-:Y:S01]  /*0000*/  LDC R1, c[0x0][0x37c] ;  /* 0x0000df00ff017b82 */ /* 0x000fe20000000800 */
[----:B------:R-:W0:Y:S07]  /*0010*/  S2R R0, SR_TID.X ;  /* 0x0000000000007919 */ /* 0x000e2e0000002100 */
[----:B------:R-:W0:Y:S01]  /*0020*/  S2UR UR6, SR_CTAID.X ;  /* 0x00000000000679c3 */ /* 0x000e220000002500 */
[----:B------:R-:W1:Y:S07]  /*0030*/  LDCU.64 UR4, c[0x0][0x358] ;  /* 0x00006b00ff0477ac */ /* 0x000e6e0008000a00 */
[----:B------:R-:W0:Y:S08]  /*0040*/  LDC R3, c[0x0][0x360] ;  /* 0x0000d800ff037b82 */ /* 0x000e300000000800 */
[----:B------:R-:W2:Y:S01]  /*0050*/  LDC.64 R8, c[0x0][0x380] ;  /* 0x0000e000ff087b82 */ /* 0x000ea20000000a00 */
[----:B0-----:R-:W-:-:S05]  /*0060*/  IMAD R3, R3, UR6, R0 ;  /* 0x0000000603037c24 */ /* 0x001fca000f8e0200 */
[C---:B------:R-:W-:Y:S02]  /*0070*/  IADD3 R5, PT, PT, R3.reuse, 0x1000000, RZ ;  /* 0x0100000003057810 */ /* 0x040fe40007ffe0ff */
[C---:B------:R-:W-:Y:S02]  /*0080*/  IADD3 R7, PT, PT, R3.reuse, 0x2000000, RZ ;  /* 0x0200000003077810 */ /* 0x040fe40007ffe0ff */
[C---:B------:R-:W-:Y:S01]  /*0090*/  IADD3 R11, PT, PT, R3.reuse, 0x3000000, RZ ;  /* 0x03000000030b7810 */ /* 0x040fe20007ffe0ff */
[----:B--2---:R-:W-:-:S04]  /*00a0*/  IMAD.WIDE.U32 R2, R3, 0x4, R8 ;  /* 0x0000000403027825 */ /* 0x004fc800078e0008 */
[--C-:B------:R-:W-:Y:S01]  /*00b0*/  IMAD.WIDE.U32 R4, R5, 0x4, R8.reuse ;  /* 0x0000000405047825 */ /* 0x100fe200078e0008 */
[----:B-1----:R-:W-:Y:S03]  /*00c0*/  STG.E desc[UR4][R2.64], RZ ;  /* 0x000000ff02007986 */ /* 0x002fe6000c101904 */
[--C-:B------:R-:W-:Y:S01]  /*00d0*/  IMAD.WIDE.U32 R6, R7, 0x4, R8.reuse ;  /* 0x0000000407067825 */ /* 0x100fe200078e0008 */
[----:B------:R-:W-:Y:S03]  /*00e0*/  STG.E desc[UR4][R4.64], RZ ;  /* 0x000000ff04007986 */ /* 0x000fe6000c101904 */
[----:B------:R-:W-:Y:S01]  /*00f0*/  IMAD.WIDE.U32 R8, R11, 0x4, R8 ;  /* 0x000000040b087825 */ /* 0x000fe200078e0008 */
[----:B------:R-:W-:Y:S04]  /*0100*/  STG.E desc[UR4][R6.64], RZ ;  /* 0x000000ff06007986 */ /* 0x000fe8000c101904 */
[----:B------:R-:W-:Y:S01]  /*0110*/  STG.E desc[UR4][R8.64], RZ ;  /* 0x000000ff08007986 */ /* 0x000fe2000c101904 */
[----:B------:R-:W-:Y:S05]  /*0120*/  EXIT ;  /* 0x000000000000794d */ /* 0x000fea0003800000 */
.L_x_0:
[----:B------:R-:W-:-:S00]  /*0130*/  BRA `(.L_x_0) ;  /* 0xfffffffc00fc7947 */ /* 0x000fc0000383ffff */
[----:B------:R-:W-:-:S00]  /*0140*/  NOP ;  /* 0x0000000000007918 */ /* 0x000fc00000000000 */
        /* <DEDUP_REMOVED lines=11> */
.L_x_1:


//--------------------- .nv.shared.reserved.0     --------------------------
	.section	.nv.shared.reserved.0,"aw",@nobits
	.weak		__nv_reservedSMEM_offset_0_alias
	.size		__nv_reservedSMEM_offset_0_alias, 0, 64
	.other		__nv_reservedSMEM_offset_0_alias,@"STO_CUDA_RESERVED_SHARED STV_DEFAULT"
__nv_reservedSMEM_offset_0_alias:
	.zero		0
	.zero		64


//--------------------- .nv.constant0._Z4fillPA64_A64_A64_A4_A4_A4_A4_f --------------------------
	.section	.nv.constant0._Z4fillPA64_A64_A64_A4_A4_A4_A4_f,"a",@progbits
	.sectionflags	@""
	.align	4
.nv.constant0._Z4fillPA64_A64_A64_A4_A4_A4_A4_f:
	.zero		904


//--------------------- SYMBOLS --------------------------

	.type		.nv.reservedSmem.offset0,@object
	.size		.nv.reservedSmem.offset0,0x4
